	.headerflags	@"EF_CUDA_TEXMODE_UNIFIED EF_CUDA_64BIT_ADDRESS EF_CUDA_ACCELERATORS EF_CUDA_SM90 EF_CUDA_VIRTUAL_SM(EF_CUDA_SM90)"
	.elftype	@"ET_EXEC"


//--------------------- .nv.info                  --------------------------
	.section	.nv.info,"",@"SHT_CUDA_INFO"
	.align	4


	//----- nvinfo : EIATTR_REGCOUNT
	.align		4
        /*0000*/ 	.byte	0x04, 0x2f
        /*0002*/ 	.short	(.L_3 - .L_2)
	.align		4
.L_2:
        /*0004*/ 	.word	index@(triton_poi_fused__native_batch_norm_legit_no_training_relu_21)
        /*0008*/ 	.word	0x00000010


	//----- nvinfo : EIATTR_MIN_STACK_SIZE
	.align		4
.L_3:
        /*000c*/ 	.byte	0x04, 0x12
        /*000e*/ 	.short	(.L_5 - .L_4)
	.align		4
.L_4:
        /*0010*/ 	.word	index@(triton_poi_fused__native_batch_norm_legit_no_training_relu_21)
        /*0014*/ 	.word	0x00000000


	//----- nvinfo : EIATTR_FRAME_SIZE
	.align		4
.L_5:
        /*0018*/ 	.byte	0x04, 0x11
        /*001a*/ 	.short	(.L_7 - .L_6)
	.align		4
.L_6:
        /*001c*/ 	.word	index@(triton_poi_fused__native_batch_norm_legit_no_training_relu_21)
        /*0020*/ 	.word	0x00000000


	//----- nvinfo : EIATTR_MIN_STACK_SIZE
	.align		4
.L_7:
        /*0024*/ 	.byte	0x04, 0x12
        /*0026*/ 	.short	(.L_9 - .L_8)
	.align		4
.L_8:
        /*0028*/ 	.word	index@(triton_poi_fused__native_batch_norm_legit_no_training_relu_21)
        /*002c*/ 	.word	0x00000000
.L_9:


//--------------------- .nv.info.triton_poi_fused__native_batch_norm_legit_no_training_relu_21 --------------------------
	.section	.nv.info.triton_poi_fused__native_batch_norm_legit_no_training_relu_21,"",@"SHT_CUDA_INFO"
	.sectionflags	@""
	.align	4


	//----- nvinfo : EIATTR_CUDA_API_VERSION
	.align		4
        /*0000*/ 	.byte	0x04, 0x37
        /*0002*/ 	.short	(.L_11 - .L_10)
.L_10:
        /*0004*/ 	.word	0x0000007c


	//----- nvinfo : EIATTR_KPARAM_INFO
	.align		4
.L_11:
        /*0008*/ 	.byte	0x04, 0x17
        /*000a*/ 	.short	(.L_13 - .L_12)
.L_12:
        /*000c*/ 	.word	0x00000000
        /*0010*/ 	.short	0x0006
        /*0012*/ 	.short	0x0030
        /*0014*/ 	.byte	0x00, 0xf0, 0x11, 0x00


	//----- nvinfo : EIATTR_KPARAM_INFO
	.align		4
.L_13:
        /*0018*/ 	.byte	0x04, 0x17
        /*001a*/ 	.short	(.L_15 - .L_14)
.L_14:
        /*001c*/ 	.word	0x00000000
        /*0020*/ 	.short	0x0005
        /*0022*/ 	.short	0x0028
        /*0024*/ 	.byte	0x00, 0xf4, 0x21, 0x00


	//----- nvinfo : EIATTR_KPARAM_INFO
	.align		4
.L_15:
        /*0028*/ 	.byte	0x04, 0x17
        /*002a*/ 	.short	(.L_17 - .L_16)
.L_16:
        /*002c*/ 	.word	0x00000000
        /*0030*/ 	.short	0x0004
        /*0032*/ 	.short	0x0020
        /*0034*/ 	.byte	0x00, 0xf4, 0x21, 0x00


	//----- nvinfo : EIATTR_KPARAM_INFO
	.align		4
.L_17:
        /*0038*/ 	.byte	0x04, 0x17
        /*003a*/ 	.short	(.L_19 - .L_18)
.L_18:
        /*003c*/ 	.word	0x00000000
        /*0040*/ 	.short	0x0003
        /*0042*/ 	.short	0x0018
        /*0044*/ 	.byte	0x00, 0xf4, 0x21, 0x00


	//----- nvinfo : EIATTR_KPARAM_INFO
	.align		4
.L_19:
        /*0048*/ 	.byte	0x04, 0x17
        /*004a*/ 	.short	(.L_21 - .L_20)
.L_20:
        /*004c*/ 	.word	0x00000000
        /*0050*/ 	.short	0x0002
        /*0052*/ 	.short	0x0010
        /*0054*/ 	.byte	0x00, 0xf4, 0x21, 0x00


	//----- nvinfo : EIATTR_KPARAM_INFO
	.align		4
.L_21:
        /*0058*/ 	.byte	0x04, 0x17
        /*005a*/ 	.short	(.L_23 - .L_22)
.L_22:
        /*005c*/ 	.word	0x00000000
        /*0060*/ 	.short	0x0001
        /*0062*/ 	.short	0x0008
        /*0064*/ 	.byte	0x00, 0xf4, 0x21, 0x00


	//----- nvinfo : EIATTR_KPARAM_INFO
	.align		4
.L_23:
        /*0068*/ 	.byte	0x04, 0x17
        /*006a*/ 	.short	(.L_25 - .L_24)
.L_24:
        /*006c*/ 	.word	0x00000000
        /*0070*/ 	.short	0x0000
        /*0072*/ 	.short	0x0000
        /*0074*/ 	.byte	0x00, 0xf4, 0x21, 0x00


	//----- nvinfo : EIATTR_SPARSE_MMA_MASK
	.align		4
.L_25:
        /*0078*/ 	.byte	0x03, 0x50
        /*007a*/ 	.short	0x0000


	//----- nvinfo : EIATTR_MAXREG_COUNT
	.align		4
        /*007c*/ 	.byte	0x03, 0x1b
        /*007e*/ 	.short	0x00ff


	//----- nvinfo : EIATTR_EXIT_INSTR_OFFSETS
	.align		4
        /*0080*/ 	.byte	0x04, 0x1c
        /*0082*/ 	.short	(.L_27 - .L_26)


	//   ....[0]....
.L_26:
        /*0084*/ 	.word	0x000002f0


	//----- nvinfo : EIATTR_REQNTID
	.align		4
.L_27:
        /*0088*/ 	.byte	0x04, 0x10
        /*008a*/ 	.short	(.L_29 - .L_28)
.L_28:
        /*008c*/ 	.word	0x00000080
        /*0090*/ 	.word	0x00000001
        /*0094*/ 	.word	0x00000001


	//----- nvinfo : EIATTR_CBANK_PARAM_SIZE
	.align		4
.L_29:
        /*0098*/ 	.byte	0x03, 0x19
        /*009a*/ 	.short	0x0034


	//----- nvinfo : EIATTR_PARAM_CBANK
	.align		4
        /*009c*/ 	.byte	0x04, 0x0a
        /*009e*/ 	.short	(.L_31 - .L_30)
	.align		4
.L_30:
        /*00a0*/ 	.word	index@(.nv.constant0.triton_poi_fused__native_batch_norm_legit_no_training_relu_21)
        /*00a4*/ 	.short	0x0210
        /*00a6*/ 	.short	0x0034


	//----- nvinfo : EIATTR_SW_WAR
	.align		4
.L_31:
        /*00a8*/ 	.byte	0x04, 0x36
        /*00aa*/ 	.short	(.L_33 - .L_32)
.L_32:
        /*00ac*/ 	.word	0x00000008
.L_33:


//--------------------- .nv.callgraph             --------------------------
	.section	.nv.callgraph,"",@"SHT_CUDA_CALLGRAPH"
	.align	4
	.sectionentsize	8
	.align		4
        /*0000*/ 	.word	0x00000000
	.align		4
        /*0004*/ 	.word	0xffffffff
	.align		4
        /*0008*/ 	.word	0x00000000
	.align		4
        /*000c*/ 	.word	0xfffffffe
	.align		4
        /*0010*/ 	.word	0x00000000
	.align		4
        /*0014*/ 	.word	0xfffffffd
	.align		4
        /*0018*/ 	.word	0x00000000
	.align		4
        /*001c*/ 	.word	0xfffffffc


//--------------------- .nv.constant4             --------------------------
	.section	.nv.constant4,"a",@progbits
	.align	8
	.align		8
.nv.constant4:
        /*0000*/ 	.dword	_$_str
	.align		8
        /*0008*/ 	.dword	_$_str_$_2


//--------------------- .text.triton_poi_fused__native_batch_norm_legit_no_training_relu_21 --------------------------
	.section	.text.triton_poi_fused__native_batch_norm_legit_no_training_relu_21,"ax",@progbits
	.align	128
        .global         triton_poi_fused__native_batch_norm_legit_no_training_relu_21
        .type           triton_poi_fused__native_batch_norm_legit_no_training_relu_21,@function
        .size           triton_poi_fused__native_batch_norm_legit_no_training_relu_21,(.L_x_1 - triton_poi_fused__native_batch_norm_legit_no_training_relu_21)
        .other          triton_poi_fused__native_batch_norm_legit_no_training_relu_21,@"STO_CUDA_ENTRY STV_DEFAULT"
triton_poi_fused__native_batch_norm_legit_no_training_relu_21:
.text.triton_poi_fused__native_batch_norm_legit_no_training_relu_21:
[----:B------:R-:W-:Y:S01]  /*0000*/  LDC R1, c[0x0][0x28] ;  /* 0x00000a00ff017b82 */ /* 0x000fe20000000800 */
[----:B------:R-:W1:Y:S07]  /*0010*/  S2R R0, SR_TID.X ;  /* 0x0000000000007919 */ /* 0x000e6e0000002100 */
[----:B------:R-:W2:Y:S01]  /*0020*/  LDC.64 R6, c[0x0][0x220] ;  /* 0x00008800ff067b82 */ /* 0x000ea20000000a00 */
[----:B------:R-:W-:Y:S01]  /*0030*/  ULDC.64 UR4, c[0x0][0x208] ;  /* 0x0000820000047ab9 */ /* 0x000fe20000000a00 */
[----:B------:R-:W3:Y:S06]  /*0040*/  S2R R3, SR_CTAID.X ;  /* 0x0000000000037919 */ /* 0x000eec0000002500 */
[----:B------:R-:W4:Y:S08]  /*0050*/  LDC.64 R4, c[0x0][0x218] ;  /* 0x00008600ff047b82 */ /* 0x000f300000000a00 */
[----:B------:R-:W5:Y:S08]  /*0060*/  LDC.64 R8, c[0x0][0x228] ;  /* 0x00008a00ff087b82 */ /* 0x000f700000000a00 */
[----:B------:R-:W5:Y:S01]  /*0070*/  LDC.64 R10, c[0x0][0x230] ;  /* 0x00008c00ff0a7b82 */ /* 0x000f620000000a00 */
[----:B-1----:R-:W-:-:S02]  /*0080*/  LOP3.LUT R0, R0, 0x7f, RZ, 0xc0, !PT ;  /* 0x0000007f00007812 */ /* 0x002fc400078ec0ff */
[----:B---3--:R-:W-:Y:S02]  /*0090*/  SHF.R.S32.HI R2, RZ, 0x18, R3 ;  /* 0x00000018ff027819 */ /* 0x008fe40000011403 */
[----:B------:R-:W-:Y:S02]  /*00a0*/  LEA R0, R3, R0, 0x7 ;  /* 0x0000000003007211 */ /* 0x000fe400078e38ff */
[----:B------:R-:W-:-:S04]  /*00b0*/  SGXT R3, R2, 0x1 ;  /* 0x000000010203781a */ /* 0x000fc80000000200 */
[----:B------:R-:W-:-:S04]  /*00c0*/  LEA.HI R3, R3, R0, RZ, 0x8 ;  /* 0x0000000003037211 */ /* 0x000fc800078f40ff */
[----:B------:R-:W-:-:S04]  /*00d0*/  SHF.R.S32.HI R3, RZ, 0x8, R3 ;  /* 0x00000008ff037819 */ /* 0x000fc80000011403 */
[----:B------:R-:W-:-:S04]  /*00e0*/  LEA.HI R2, R3, R3, RZ, 0x5 ;  /* 0x0000000303027211 */ /* 0x000fc800078f28ff */
[----:B------:R-:W-:-:S04]  /*00f0*/  LOP3.LUT R2, R2, 0xffffffe0, RZ, 0xc0, !PT ;  /* 0xffffffe002027812 */ /* 0x000fc800078ec0ff */
[----:B------:R-:W-:Y:S02]  /*0100*/  IADD3 R13, R3, -R2, RZ ;  /* 0x80000002030d7210 */ /* 0x000fe40007ffe0ff */
[----:B------:R-:W1:Y:S03]  /*0110*/  LDC.64 R2, c[0x0][0x210] ;  /* 0x00008400ff027b82 */ /* 0x000e660000000a00 */
[----:B--2---:R-:W-:-:S06]  /*0120*/  IMAD.WIDE R6, R13, 0x4, R6 ;  /* 0x000000040d067825 */ /* 0x004fcc00078e0206 */
[----:B------:R-:W2:Y:S01]  /*0130*/  LDG.E.EL R6, desc[UR4][R6.64] ;  /* 0x0000000406067981 */ /* 0x000ea2000c2e1900 */
[----:B----4-:R-:W-:-:S04]  /*0140*/  IMAD.WIDE R4, R13, 0x4, R4 ;  /* 0x000000040d047825 */ /* 0x010fc800078e0204 */
[C---:B-----5:R-:W-:Y:S02]  /*0150*/  IMAD.WIDE R8, R13.reuse, 0x4, R8 ;  /* 0x000000040d087825 */ /* 0x060fe400078e0208 */
[----:B------:R3:W4:Y:S02]  /*0160*/  LDG.E.EL R5, desc[UR4][R4.64] ;  /* 0x0000000404057981 */ /* 0x000724000c2e1900 */
[----:B0-----:R-:W-:Y:S02]  /*0170*/  IMAD.WIDE R10, R13, 0x4, R10 ;  /* 0x000000040d0a7825 */ /* 0x001fe400078e020a */
[----:B------:R-:W5:Y:S02]  /*0180*/  LDG.E.EL R8, desc[UR4][R8.64] ;  /* 0x0000000408087981 */ /* 0x000f64000c2e1900 */
[C---:B-1----:R-:W-:Y:S02]  /*0190*/  IMAD.WIDE R2, R0.reuse, 0x4, R2 ;  /* 0x0000000400027825 */ /* 0x042fe400078e0202 */
[----:B------:R-:W5:Y:S04]  /*01a0*/  LDG.E.EL R11, desc[UR4][R10.64] ;  /* 0x000000040a0b7981 */ /* 0x000f68000c2e1900 */
[----:B------:R0:W4:Y:S01]  /*01b0*/  LDG.E R12, desc[UR4][R2.64] ;  /* 0x00000004020c7981 */ /* 0x000122000c1e1900 */
[----:B---3--:R-:W-:Y:S01]  /*01c0*/  HFMA2.MMA R4, -RZ, RZ, 1.625, 0 ;  /* 0x3e800000ff047435 */ /* 0x008fe200000001ff */
[----:B0-----:R-:W0:Y:S02]  /*01d0*/  LDC.64 R2, c[0x0][0x238] ;  /* 0x00008e00ff027b82 */ /* 0x001e240000000a00 */
[----:B0-----:R-:W-:-:S04]  /*01e0*/  IMAD.WIDE R2, R0, 0x4, R2 ;  /* 0x0000000400027825 */ /* 0x001fc800078e0202 */
[----:B--2---:R-:W-:-:S04]  /*01f0*/  FADD R6, R6, 9.9999997473787516356e-06 ;  /* 0x3727c5ac06067421 */ /* 0x004fc80000000000 */
[----:B------:R-:W0:Y:S02]  /*0200*/  MUFU.SQRT R7, R6 ;  /* 0x0000000600077308 */ /* 0x000e240000002000 */
[C---:B0-----:R-:W-:Y:S02]  /*0210*/  FSETP.GT.AND P0, PT, R7.reuse, 8.50705917302346158658e+37, PT ;  /* 0x7e8000000700780b */ /* 0x041fe40003f04000 */
[----:B------:R-:W-:-:S11]  /*0220*/  FSETP.GEU.AND P1, PT, R7, 1.175494350822287508e-38, PT ;  /* 0x008000000700780b */ /* 0x000fd60003f2e000 */
[----:B------:R-:W-:-:S04]  /*0230*/  @P0 FMUL R7, R7, 0.25 ;  /* 0x3e80000007070820 */ /* 0x000fc80000400000 */
[----:B------:R-:W-:-:S06]  /*0240*/  @!P1 FMUL R7, R7, 16777216 ;  /* 0x4b80000007079820 */ /* 0x000fcc0000400000 */
[----:B------:R-:W0:Y:S01]  /*0250*/  MUFU.RCP R7, R7 ;  /* 0x0000000700077308 */ /* 0x000e220000001000 */
[----:B------:R-:W-:Y:S01]  /*0260*/  FSEL R4, R4, 1, P0 ;  /* 0x3f80000004047808 */ /* 0x000fe20000000000 */
[----:B----4-:R-:W-:-:S04]  /*0270*/  FADD R5, R12, -R5 ;  /* 0x800000050c057221 */ /* 0x010fc80000000000 */
[----:B------:R-:W-:-:S04]  /*0280*/  @!P1 FMUL R4, R4, 16777216 ;  /* 0x4b80000004049820 */ /* 0x000fc80000400000 */
[----:B0-----:R-:W-:-:S04]  /*0290*/  FMUL R4, R7, R4 ;  /* 0x0000000407047220 */ /* 0x001fc80000400000 */
[----:B------:R-:W-:-:S04]  /*02a0*/  FMUL R4, R5, R4 ;  /* 0x0000000405047220 */ /* 0x000fc80000400000 */
[----:B-----5:R-:W-:-:S05]  /*02b0*/  FFMA R4, R8, R4, R11 ;  /* 0x0000000408047223 */ /* 0x020fca000000000b */
[----:B------:R-:W-:-:S04]  /*02c0*/  FSETP.GEU.AND P0, PT, R4, RZ, PT ;  /* 0x000000ff0400720b */ /* 0x000fc80003f0e000 */
[----:B------:R-:W-:-:S05]  /*02d0*/  FSEL R5, R4, RZ, P0 ;  /* 0x000000ff04057208 */ /* 0x000fca0000000000 */
[----:B------:R-:W-:Y:S01]  /*02e0*/  STG.E desc[UR4][R2.64], R5 ;  /* 0x0000000502007986 */ /* 0x000fe2000c101904 */
[----:B------:R-:W-:Y:S05]  /*02f0*/  EXIT ;  /* 0x000000000000794d */ /* 0x000fea0003800000 */
.L_x_0:
[----:B------:R-:W-:-:S00]  /*0300*/  BRA `(.L_x_0) ;  /* 0xfffffffc00fc7947 */ /* 0x000fc0000383ffff */
[----:B------:R-:W-:-:S00]  /*0310*/  NOP ;  /* 0x0000000000007918 */ /* 0x000fc00000000000 */
        /* <DEDUP_REMOVED lines=14> */
.L_x_1:


//--------------------- .nv.global.init           --------------------------
	.section	.nv.global.init,"aw",@progbits
.nv.global.init:
	.type		_$_str,@object
	.size		_$_str,(_$_str_$_2 - _$_str)
_$_str:
        /*0000*/ 	.byte	0x5f, 0x5f, 0x43, 0x55, 0x44, 0x41, 0x5f, 0x46, 0x54, 0x5a, 0x00
	.type		_$_str_$_2,@object
	.size		_$_str_$_2,(.L_1 - _$_str_$_2)
_$_str_$_2:
        /*000b*/ 	.byte	0x5f, 0x5f, 0x43, 0x55, 0x44, 0x41, 0x5f, 0x50, 0x52, 0x45, 0x43, 0x5f, 0x53, 0x51, 0x52, 0x54
        /*001b*/ 	.byte	0x00
.L_1:


//--------------------- .nv.constant0.triton_poi_fused__native_batch_norm_legit_no_training_relu_21 --------------------------
	.section	.nv.constant0.triton_poi_fused__native_batch_norm_legit_no_training_relu_21,"a",@progbits
	.sectionflags	@""
	.align	4
.nv.constant0.triton_poi_fused__native_batch_norm_legit_no_training_relu_21:
	.zero		580
